//
// Generated by NVIDIA NVVM Compiler
//
// Compiler Build ID: CL-36424714
// Cuda compilation tools, release 13.0, V13.0.88
// Based on NVVM 20.0.0
//

.version 9.0
.target sm_100
.address_size 64

	// .globl	_Z9helloCUDAv
.extern .func  (.param .b32 func_retval0) vprintf
(
	.param .b64 vprintf_param_0,
	.param .b64 vprintf_param_1
)
;
.global .align 1 .b8 $str[21] = {72, 101, 108, 108, 111, 32, 102, 114, 111, 109, 32, 116, 104, 101, 32, 71, 80, 85, 33, 10};

.visible .entry _Z9helloCUDAv()
{
	.reg .b32 	%r<3>;
	.reg .b64 	%rd<3>;

	mov.u64 	%rd1, $str;
	cvta.global.u64 	%rd2, %rd1;
	{ // callseq 0, 0
	.param .b64 param0;
	st.param.b64 	[param0], %rd2;
	.param .b64 param1;
	st.param.b64 	[param1], 0;
	.param .b32 retval0;
	call.uni (retval0), 
	vprintf, 
	(
	param0, 
	param1
	);
	ld.param.b32 	%r1, [retval0];
	} // callseq 0
	ret;

}


// ===== COMPILED SASS (sm_100) =====

	.target	sm_100

	.elftype	@"ET_EXEC"


//--------------------- .note.nv.tkinfo           --------------------------
	.section	.note.nv.tkinfo,"",@"SHT_NOTE"
	.sectionflags	@"SHF_NOTE_NV_TKINFO"
	.tkinfo
        /*0018*/ 	.word	0x00000002
        /*0030*/ 	.string	""
        /*0030*/ 	.string	"ptxas"
        /*0030*/ 	.string	"Cuda compilation tools, release 13.0, V13.0.88"
        /*0030*/ 	.string	"Build cuda_13.0.r13.0/compiler.36424714_0"
        /*0030*/ 	.string	"-arch sm_100 -m 64 "



//--------------------- .note.nv.cuinfo           --------------------------
	.section	.note.nv.cuinfo,"",@"SHT_NOTE"
	.sectionflags	@"SHF_NOTE_NV_CUINFO"
        /*0018*/ 	.short	0x0002
        /*001a*/ 	.short	0x0064
        /*001c*/ 	.short	0x0082
	.zero		2


//--------------------- .nv.info                  --------------------------
	.section	.nv.info,"",@"SHT_CUDA_INFO"
	.align	4


	//----- nvinfo : EIATTR_REGCOUNT
	.align		4
        /*0000*/ 	.byte	0x04, 0x2f
        /*0002*/ 	.short	(.L_2 - .L_1)
	.align		4
.L_1:
        /*0004*/ 	.word	index@(_Z9helloCUDAv)
        /*0008*/ 	.word	0x00000018


	//----- nvinfo : EIATTR_FRAME_SIZE
	.align		4
.L_2:
        /*000c*/ 	.byte	0x04, 0x11
        /*000e*/ 	.short	(.L_4 - .L_3)
	.align		4
.L_3:
        /*0010*/ 	.word	index@(_Z9helloCUDAv)
        /*0014*/ 	.word	0x00000000


	//----- nvinfo : EIATTR_MIN_STACK_SIZE
	.align		4
.L_4:
        /*0018*/ 	.byte	0x04, 0x12
        /*001a*/ 	.short	(.L_6 - .L_5)
	.align		4
.L_5:
        /*001c*/ 	.word	index@(_Z9helloCUDAv)
        /*0020*/ 	.word	0x00000000
.L_6:


//--------------------- .nv.compat                --------------------------
	.section	.nv.compat,"",@"SHT_CUDA_COMPAT_INFO"
	.align	4
        /*0000*/ 	.byte	0x02, 0x09, 0x00, 0x00, 0x02, 0x02, 0x01, 0x00, 0x02, 0x05, 0x05, 0x00, 0x03, 0x07, 0x01, 0x01
        /*0010*/ 	.byte	0x02, 0x03, 0x00, 0x00, 0x02, 0x06, 0x01, 0x00, 0x04, 0x0b, 0x08, 0x00, 0x09, 0x00, 0x00, 0x00
        /*0020*/ 	.byte	0x00, 0x00, 0x00, 0x00


//--------------------- .nv.info._Z9helloCUDAv    --------------------------
	.section	.nv.info._Z9helloCUDAv,"",@"SHT_CUDA_INFO"
	.sectionflags	@""
	.align	4


	//----- nvinfo : EIATTR_CUDA_API_VERSION
	.align		4
        /*0000*/ 	.byte	0x04, 0x37
        /*0002*/ 	.short	(.L_8 - .L_7)
.L_7:
        /*0004*/ 	.word	0x00000082


	//----- nvinfo : EIATTR_SPARSE_MMA_MASK
	.align		4
.L_8:
        /*0008*/ 	.byte	0x03, 0x50
        /*000a*/ 	.short	0x0000


	//----- nvinfo : EIATTR_MAXREG_COUNT
	.align		4
        /*000c*/ 	.byte	0x03, 0x1b
        /*000e*/ 	.short	0x00ff


	//----- nvinfo : EIATTR_EXTERNS
	.align		4
        /*0010*/ 	.byte	0x04, 0x0f
        /*0012*/ 	.short	(.L_10 - .L_9)


	//   ....[0]....
	.align		4
.L_9:
        /*0014*/ 	.word	index@(vprintf)


	//----- nvinfo : EIATTR_MERCURY_ISA_VERSION
	.align		4
.L_10:
        /*0018*/ 	.byte	0x03, 0x5f
        /*001a*/ 	.short	0x0101


	//----- nvinfo : EIATTR_VRC_CTA_INIT_COUNT
	.align		4
        /*001c*/ 	.byte	0x02, 0x4a
	.zero		1
	.zero		1


	//----- nvinfo : EIATTR_SYSCALL_OFFSETS
	.align		4
        /*0020*/ 	.byte	0x04, 0x46
        /*0022*/ 	.short	(.L_12 - .L_11)


	//   ....[0]....
.L_11:
        /*0024*/ 	.word	0x00000080


	//----- nvinfo : EIATTR_EXIT_INSTR_OFFSETS
	.align		4
.L_12:
        /*0028*/ 	.byte	0x04, 0x1c
        /*002a*/ 	.short	(.L_14 - .L_13)


	//   ....[0]....
.L_13:
        /*002c*/ 	.word	0x00000090


	//----- nvinfo : EIATTR_SW_WAR
	.align		4
.L_14:
        /*0030*/ 	.byte	0x04, 0x36
        /*0032*/ 	.short	(.L_16 - .L_15)
.L_15:
        /*0034*/ 	.word	0x00000008
.L_16:


//--------------------- .nv.callgraph             --------------------------
	.section	.nv.callgraph,"",@"SHT_CUDA_CALLGRAPH"
	.align	4
	.sectionentsize	8
	.align		4
        /*0000*/ 	.word	0x00000000
	.align		4
        /*0004*/ 	.word	0xffffffff
	.align		4
        /*0008*/ 	.word	index@(_Z9helloCUDAv)
	.align		4
        /*000c*/ 	.word	index@(vprintf)
	.align		4
        /*0010*/ 	.word	0x00000000
	.align		4
        /*0014*/ 	.word	0xfffffffe
	.align		4
        /*0018*/ 	.word	0x00000000
	.align		4
        /*001c*/ 	.word	0xfffffffd
	.align		4
        /*0020*/ 	.word	0x00000000
	.align		4
        /*0024*/ 	.word	0xfffffffc


//--------------------- .nv.constant4             --------------------------
	.section	.nv.constant4,"a",@progbits
	.align	8
	.align		8
.nv.constant4:
        /*0000*/ 	.dword	vprintf
	.align		8
        /*0008*/ 	.dword	$str


//--------------------- .text._Z9helloCUDAv       --------------------------
	.section	.text._Z9helloCUDAv,"ax",@progbits
	.align	128
        .global         _Z9helloCUDAv
        .type           _Z9helloCUDAv,@function
        .size           _Z9helloCUDAv,(.L_x_2 - _Z9helloCUDAv)
        .other          _Z9helloCUDAv,@"STO_CUDA_ENTRY STV_DEFAULT"
_Z9helloCUDAv:
.text._Z9helloCUDAv:
[----:B------:R-:W0:Y:S01]  /*0000*/  LDC R1, c[0x0][0x37c] ;  /* 0x0000df00ff017b82 */ /* 0x000e220000000800 */
[----:B------:R-:W-:Y:S01]  /*0010*/  MOV R0, 0x0 ;  /* 0x0000000000007802 */ /* 0x000fe20000000f00 */
[----:B------:R-:W1:Y:S01]  /*0020*/  LDCU.64 UR4, c[0x4][0x8] ;  /* 0x01000100ff0477ac */ /* 0x000e620008000a00 */
[----:B------:R-:W-:-:S05]  /*0030*/  CS2R R6, SRZ ;  /* 0x0000000000067805 */ /* 0x000fca000001ff00 */
[----:B------:R2:W3:Y:S01]  /*0040*/  LDC.64 R2, c[0x4][R0] ;  /* 0x0100000000027b82 */ /* 0x0004e20000000a00 */
[----:B-1----:R-:W-:Y:S02]  /*0050*/  IMAD.U32 R4, RZ, RZ, UR4 ;  /* 0x00000004ff047e24 */ /* 0x002fe4000f8e00ff */
[----:B--2---:R-:W-:-:S07]  /*0060*/  IMAD.U32 R5, RZ, RZ, UR5 ;  /* 0x00000005ff057e24 */ /* 0x004fce000f8e00ff */
[----:B------:R-:W-:-:S07]  /*0070*/  LEPC R20, `(.L_x_0) ;  /* 0x000000001014794e */ /* 0x000fce0000000000 */
[----:B0--3--:R-:W-:Y:S05]  /*0080*/  CALL.ABS.NOINC R2 ;  /* 0x0000000002007343 */ /* 0x009fea0003c00000 */
.L_x_0:
[----:B------:R-:W-:Y:S05]  /*0090*/  EXIT ;  /* 0x000000000000794d */ /* 0x000fea0003800000 */
.L_x_1:
[----:B------:R-:W-:-:S00]  /*00a0*/  BRA `(.L_x_1) ;  /* 0xfffffffc00fc7947 */ /* 0x000fc0000383ffff */
[----:B------:R-:W-:-:S00]  /*00b0*/  NOP ;  /* 0x0000000000007918 */ /* 0x000fc00000000000 */
        /* <DEDUP_REMOVED lines=12> */
.L_x_2:


//--------------------- .nv.global.init           --------------------------
	.section	.nv.global.init,"aw",@progbits
.nv.global.init:
	.type		$str,@object
	.size		$str,(.L_0 - $str)
$str:
        /*0000*/ 	.byte	0x48, 0x65, 0x6c, 0x6c, 0x6f, 0x20, 0x66, 0x72, 0x6f, 0x6d, 0x20, 0x74, 0x68, 0x65, 0x20, 0x47
        /*0010*/ 	.byte	0x50, 0x55, 0x21, 0x0a, 0x00
.L_0:


//--------------------- .nv.shared.reserved.0     --------------------------
	.section	.nv.shared.reserved.0,"aw",@nobits
	.weak		__nv_reservedSMEM_offset_0_alias
	.size		__nv_reservedSMEM_offset_0_alias, 0, 64
	.other		__nv_reservedSMEM_offset_0_alias,@"STO_CUDA_RESERVED_SHARED STV_DEFAULT"
__nv_reservedSMEM_offset_0_alias:
	.zero		0
	.zero		64


//--------------------- .nv.constant0._Z9helloCUDAv --------------------------
	.section	.nv.constant0._Z9helloCUDAv,"a",@progbits
	.sectionflags	@""
	.align	4
.nv.constant0._Z9helloCUDAv:
	.zero		896


//--------------------- SYMBOLS --------------------------

	.type		.nv.reservedSmem.offset0,@object
	.size		.nv.reservedSmem.offset0,0x4
	.type		vprintf,@function
